//
// Generated by NVIDIA NVVM Compiler
//
// Compiler Build ID: CL-36424714
// Cuda compilation tools, release 13.0, V13.0.88
// Based on NVVM 20.0.0
//

.version 9.0
.target sm_100
.address_size 64

	// .globl	_Z25findNearestCentroidKernelPfS_S_S_Piii

.visible .entry _Z25findNearestCentroidKernelPfS_S_S_Piii(
	.param .u64 .ptr .align 1 _Z25findNearestCentroidKernelPfS_S_S_Piii_param_0,
	.param .u64 .ptr .align 1 _Z25findNearestCentroidKernelPfS_S_S_Piii_param_1,
	.param .u64 .ptr .align 1 _Z25findNearestCentroidKernelPfS_S_S_Piii_param_2,
	.param .u64 .ptr .align 1 _Z25findNearestCentroidKernelPfS_S_S_Piii_param_3,
	.param .u64 .ptr .align 1 _Z25findNearestCentroidKernelPfS_S_S_Piii_param_4,
	.param .u32 _Z25findNearestCentroidKernelPfS_S_S_Piii_param_5,
	.param .u32 _Z25findNearestCentroidKernelPfS_S_S_Piii_param_6
)
{
	.reg .pred 	%p<26>;
	.reg .b32 	%r<74>;
	.reg .b32 	%f<137>;
	.reg .b64 	%rd<33>;

	ld.param.u64 	%rd9, [_Z25findNearestCentroidKernelPfS_S_S_Piii_param_0];
	ld.param.u64 	%rd10, [_Z25findNearestCentroidKernelPfS_S_S_Piii_param_1];
	ld.param.u64 	%rd12, [_Z25findNearestCentroidKernelPfS_S_S_Piii_param_2];
	ld.param.u64 	%rd13, [_Z25findNearestCentroidKernelPfS_S_S_Piii_param_3];
	ld.param.u64 	%rd11, [_Z25findNearestCentroidKernelPfS_S_S_Piii_param_4];
	ld.param.u32 	%r27, [_Z25findNearestCentroidKernelPfS_S_S_Piii_param_5];
	ld.param.u32 	%r26, [_Z25findNearestCentroidKernelPfS_S_S_Piii_param_6];
	cvta.to.global.u64 	%rd1, %rd13;
	cvta.to.global.u64 	%rd2, %rd12;
	mov.u32 	%r28, %ntid.x;
	mov.u32 	%r29, %ctaid.x;
	mov.u32 	%r30, %tid.x;
	mad.lo.s32 	%r1, %r28, %r29, %r30;
	setp.ge.s32 	%p1, %r1, %r27;
	@%p1 bra 	$L__BB0_15;
	cvta.to.global.u64 	%rd14, %rd9;
	cvta.to.global.u64 	%rd15, %rd10;
	ld.global.f32 	%f12, [%rd2];
	mul.wide.s32 	%rd16, %r1, 4;
	add.s64 	%rd17, %rd14, %rd16;
	ld.global.f32 	%f1, [%rd17];
	sub.f32 	%f13, %f12, %f1;
	ld.global.f32 	%f14, [%rd1];
	add.s64 	%rd18, %rd15, %rd16;
	ld.global.f32 	%f2, [%rd18];
	sub.f32 	%f15, %f14, %f2;
	mul.f32 	%f16, %f15, %f15;
	fma.rn.f32 	%f3, %f13, %f13, %f16;
	setp.lt.s32 	%p2, %r26, 2;
	mov.b32 	%r73, 0;
	@%p2 bra 	$L__BB0_14;
	sqrt.rn.f32 	%f135, %f3;
	add.s32 	%r2, %r26, -1;
	add.s32 	%r35, %r26, -2;
	and.b32  	%r3, %r2, 7;
	setp.lt.u32 	%p3, %r35, 7;
	mov.b32 	%r73, 0;
	mov.b32 	%r68, 1;
	@%p3 bra 	$L__BB0_6;
	and.b32  	%r4, %r2, -8;
	add.s64 	%rd32, %rd2, 16;
	add.s64 	%rd31, %rd1, 16;
	mov.b32 	%r62, 0;
	mov.u32 	%r73, %r62;
$L__BB0_4:
	.pragma "nounroll";
	add.s32 	%r37, %r62, 1;
	ld.global.f32 	%f17, [%rd32+-12];
	sub.f32 	%f18, %f17, %f1;
	ld.global.f32 	%f19, [%rd31+-12];
	sub.f32 	%f20, %f19, %f2;
	mul.f32 	%f21, %f20, %f20;
	fma.rn.f32 	%f22, %f18, %f18, %f21;
	sqrt.rn.f32 	%f23, %f22;
	setp.lt.f32 	%p4, %f23, %f135;
	selp.f32 	%f24, %f23, %f135, %p4;
	selp.b32 	%r38, %r37, %r73, %p4;
	ld.global.f32 	%f25, [%rd32+-8];
	sub.f32 	%f26, %f25, %f1;
	ld.global.f32 	%f27, [%rd31+-8];
	sub.f32 	%f28, %f27, %f2;
	mul.f32 	%f29, %f28, %f28;
	fma.rn.f32 	%f30, %f26, %f26, %f29;
	sqrt.rn.f32 	%f31, %f30;
	setp.lt.f32 	%p5, %f31, %f24;
	selp.f32 	%f32, %f31, %f24, %p5;
	add.s32 	%r39, %r62, 2;
	selp.b32 	%r40, %r39, %r38, %p5;
	ld.global.f32 	%f33, [%rd32+-4];
	sub.f32 	%f34, %f33, %f1;
	ld.global.f32 	%f35, [%rd31+-4];
	sub.f32 	%f36, %f35, %f2;
	mul.f32 	%f37, %f36, %f36;
	fma.rn.f32 	%f38, %f34, %f34, %f37;
	sqrt.rn.f32 	%f39, %f38;
	setp.lt.f32 	%p6, %f39, %f32;
	selp.f32 	%f40, %f39, %f32, %p6;
	add.s32 	%r41, %r62, 3;
	selp.b32 	%r42, %r41, %r40, %p6;
	ld.global.f32 	%f41, [%rd32];
	sub.f32 	%f42, %f41, %f1;
	ld.global.f32 	%f43, [%rd31];
	sub.f32 	%f44, %f43, %f2;
	mul.f32 	%f45, %f44, %f44;
	fma.rn.f32 	%f46, %f42, %f42, %f45;
	sqrt.rn.f32 	%f47, %f46;
	setp.lt.f32 	%p7, %f47, %f40;
	selp.f32 	%f48, %f47, %f40, %p7;
	add.s32 	%r43, %r62, 4;
	selp.b32 	%r44, %r43, %r42, %p7;
	ld.global.f32 	%f49, [%rd32+4];
	sub.f32 	%f50, %f49, %f1;
	ld.global.f32 	%f51, [%rd31+4];
	sub.f32 	%f52, %f51, %f2;
	mul.f32 	%f53, %f52, %f52;
	fma.rn.f32 	%f54, %f50, %f50, %f53;
	sqrt.rn.f32 	%f55, %f54;
	setp.lt.f32 	%p8, %f55, %f48;
	selp.f32 	%f56, %f55, %f48, %p8;
	add.s32 	%r45, %r62, 5;
	selp.b32 	%r46, %r45, %r44, %p8;
	ld.global.f32 	%f57, [%rd32+8];
	sub.f32 	%f58, %f57, %f1;
	ld.global.f32 	%f59, [%rd31+8];
	sub.f32 	%f60, %f59, %f2;
	mul.f32 	%f61, %f60, %f60;
	fma.rn.f32 	%f62, %f58, %f58, %f61;
	sqrt.rn.f32 	%f63, %f62;
	setp.lt.f32 	%p9, %f63, %f56;
	selp.f32 	%f64, %f63, %f56, %p9;
	add.s32 	%r47, %r62, 6;
	selp.b32 	%r48, %r47, %r46, %p9;
	ld.global.f32 	%f65, [%rd32+12];
	sub.f32 	%f66, %f65, %f1;
	ld.global.f32 	%f67, [%rd31+12];
	sub.f32 	%f68, %f67, %f2;
	mul.f32 	%f69, %f68, %f68;
	fma.rn.f32 	%f70, %f66, %f66, %f69;
	sqrt.rn.f32 	%f71, %f70;
	setp.lt.f32 	%p10, %f71, %f64;
	selp.f32 	%f72, %f71, %f64, %p10;
	add.s32 	%r49, %r62, 7;
	selp.b32 	%r50, %r49, %r48, %p10;
	ld.global.f32 	%f73, [%rd32+16];
	sub.f32 	%f74, %f73, %f1;
	ld.global.f32 	%f75, [%rd31+16];
	sub.f32 	%f76, %f75, %f2;
	mul.f32 	%f77, %f76, %f76;
	fma.rn.f32 	%f78, %f74, %f74, %f77;
	sqrt.rn.f32 	%f79, %f78;
	setp.lt.f32 	%p11, %f79, %f72;
	selp.f32 	%f135, %f79, %f72, %p11;
	add.s32 	%r62, %r62, 8;
	selp.b32 	%r73, %r62, %r50, %p11;
	add.s64 	%rd32, %rd32, 32;
	add.s64 	%rd31, %rd31, 32;
	setp.ne.s32 	%p12, %r62, %r4;
	@%p12 bra 	$L__BB0_4;
	add.s32 	%r68, %r62, 1;
$L__BB0_6:
	setp.eq.s32 	%p13, %r3, 0;
	@%p13 bra 	$L__BB0_14;
	and.b32  	%r13, %r2, 3;
	setp.lt.u32 	%p14, %r3, 4;
	@%p14 bra 	$L__BB0_9;
	mul.wide.u32 	%rd19, %r68, 4;
	add.s64 	%rd20, %rd2, %rd19;
	ld.global.f32 	%f80, [%rd20];
	sub.f32 	%f81, %f80, %f1;
	add.s64 	%rd21, %rd1, %rd19;
	ld.global.f32 	%f82, [%rd21];
	sub.f32 	%f83, %f82, %f2;
	mul.f32 	%f84, %f83, %f83;
	fma.rn.f32 	%f85, %f81, %f81, %f84;
	sqrt.rn.f32 	%f86, %f85;
	setp.lt.f32 	%p15, %f86, %f135;
	selp.f32 	%f87, %f86, %f135, %p15;
	selp.b32 	%r52, %r68, %r73, %p15;
	add.s32 	%r53, %r68, 1;
	ld.global.f32 	%f88, [%rd20+4];
	sub.f32 	%f89, %f88, %f1;
	ld.global.f32 	%f90, [%rd21+4];
	sub.f32 	%f91, %f90, %f2;
	mul.f32 	%f92, %f91, %f91;
	fma.rn.f32 	%f93, %f89, %f89, %f92;
	sqrt.rn.f32 	%f94, %f93;
	setp.lt.f32 	%p16, %f94, %f87;
	selp.f32 	%f95, %f94, %f87, %p16;
	selp.b32 	%r54, %r53, %r52, %p16;
	add.s32 	%r55, %r68, 2;
	ld.global.f32 	%f96, [%rd20+8];
	sub.f32 	%f97, %f96, %f1;
	ld.global.f32 	%f98, [%rd21+8];
	sub.f32 	%f99, %f98, %f2;
	mul.f32 	%f100, %f99, %f99;
	fma.rn.f32 	%f101, %f97, %f97, %f100;
	sqrt.rn.f32 	%f102, %f101;
	setp.lt.f32 	%p17, %f102, %f95;
	selp.f32 	%f103, %f102, %f95, %p17;
	selp.b32 	%r56, %r55, %r54, %p17;
	add.s32 	%r57, %r68, 3;
	ld.global.f32 	%f104, [%rd20+12];
	sub.f32 	%f105, %f104, %f1;
	ld.global.f32 	%f106, [%rd21+12];
	sub.f32 	%f107, %f106, %f2;
	mul.f32 	%f108, %f107, %f107;
	fma.rn.f32 	%f109, %f105, %f105, %f108;
	sqrt.rn.f32 	%f110, %f109;
	setp.lt.f32 	%p18, %f110, %f103;
	selp.f32 	%f135, %f110, %f103, %p18;
	selp.b32 	%r73, %r57, %r56, %p18;
	add.s32 	%r68, %r68, 4;
$L__BB0_9:
	setp.eq.s32 	%p19, %r13, 0;
	@%p19 bra 	$L__BB0_14;
	setp.eq.s32 	%p20, %r13, 1;
	@%p20 bra 	$L__BB0_12;
	mul.wide.u32 	%rd22, %r68, 4;
	add.s64 	%rd23, %rd2, %rd22;
	ld.global.f32 	%f111, [%rd23];
	sub.f32 	%f112, %f111, %f1;
	add.s64 	%rd24, %rd1, %rd22;
	ld.global.f32 	%f113, [%rd24];
	sub.f32 	%f114, %f113, %f2;
	mul.f32 	%f115, %f114, %f114;
	fma.rn.f32 	%f116, %f112, %f112, %f115;
	sqrt.rn.f32 	%f117, %f116;
	setp.lt.f32 	%p21, %f117, %f135;
	selp.f32 	%f118, %f117, %f135, %p21;
	selp.b32 	%r59, %r68, %r73, %p21;
	add.s32 	%r60, %r68, 1;
	ld.global.f32 	%f119, [%rd23+4];
	sub.f32 	%f120, %f119, %f1;
	ld.global.f32 	%f121, [%rd24+4];
	sub.f32 	%f122, %f121, %f2;
	mul.f32 	%f123, %f122, %f122;
	fma.rn.f32 	%f124, %f120, %f120, %f123;
	sqrt.rn.f32 	%f125, %f124;
	setp.lt.f32 	%p22, %f125, %f118;
	selp.f32 	%f135, %f125, %f118, %p22;
	selp.b32 	%r73, %r60, %r59, %p22;
	add.s32 	%r68, %r68, 2;
$L__BB0_12:
	and.b32  	%r61, %r2, 1;
	setp.eq.b32 	%p23, %r61, 1;
	not.pred 	%p24, %p23;
	@%p24 bra 	$L__BB0_14;
	mul.wide.u32 	%rd25, %r68, 4;
	add.s64 	%rd26, %rd2, %rd25;
	ld.global.f32 	%f126, [%rd26];
	sub.f32 	%f127, %f126, %f1;
	add.s64 	%rd27, %rd1, %rd25;
	ld.global.f32 	%f128, [%rd27];
	sub.f32 	%f129, %f128, %f2;
	mul.f32 	%f130, %f129, %f129;
	fma.rn.f32 	%f131, %f127, %f127, %f130;
	sqrt.rn.f32 	%f132, %f131;
	setp.lt.f32 	%p25, %f132, %f135;
	selp.b32 	%r73, %r68, %r73, %p25;
$L__BB0_14:
	cvta.to.global.u64 	%rd28, %rd11;
	add.s64 	%rd30, %rd28, %rd16;
	st.global.u32 	[%rd30], %r73;
$L__BB0_15:
	ret;

}


// ===== COMPILED SASS (sm_100) =====

	.target	sm_100

	.elftype	@"ET_EXEC"


//--------------------- .note.nv.tkinfo           --------------------------
	.section	.note.nv.tkinfo,"",@"SHT_NOTE"
	.sectionflags	@"SHF_NOTE_NV_TKINFO"
	.tkinfo
        /*0018*/ 	.word	0x00000002
        /*0030*/ 	.string	""
        /*0030*/ 	.string	"ptxas"
        /*0030*/ 	.string	"Cuda compilation tools, release 13.0, V13.0.88"
        /*0030*/ 	.string	"Build cuda_13.0.r13.0/compiler.36424714_0"
        /*0030*/ 	.string	"-arch sm_100 -m 64 "



//--------------------- .note.nv.cuinfo           --------------------------
	.section	.note.nv.cuinfo,"",@"SHT_NOTE"
	.sectionflags	@"SHF_NOTE_NV_CUINFO"
        /*0018*/ 	.short	0x0002
        /*001a*/ 	.short	0x0064
        /*001c*/ 	.short	0x0082
	.zero		2


//--------------------- .nv.info                  --------------------------
	.section	.nv.info,"",@"SHT_CUDA_INFO"
	.align	4


	//----- nvinfo : EIATTR_REGCOUNT
	.align		4
        /*0000*/ 	.byte	0x04, 0x2f
        /*0002*/ 	.short	(.L_1 - .L_0)
	.align		4
.L_0:
        /*0004*/ 	.word	index@(_Z25findNearestCentroidKernelPfS_S_S_Piii)
        /*0008*/ 	.word	0x00000018


	//----- nvinfo : EIATTR_FRAME_SIZE
	.align		4
.L_1:
        /*000c*/ 	.byte	0x04, 0x11
        /*000e*/ 	.short	(.L_3 - .L_2)
	.align		4
.L_2:
        /*0010*/ 	.word	index@($__internal_0_$__cuda_sm20_sqrt_rn_f32_slowpath)
        /*0014*/ 	.word	0x00000000


	//----- nvinfo : EIATTR_FRAME_SIZE
	.align		4
.L_3:
        /*0018*/ 	.byte	0x04, 0x11
        /*001a*/ 	.short	(.L_5 - .L_4)
	.align		4
.L_4:
        /*001c*/ 	.word	index@(_Z25findNearestCentroidKernelPfS_S_S_Piii)
        /*0020*/ 	.word	0x00000000


	//----- nvinfo : EIATTR_MIN_STACK_SIZE
	.align		4
.L_5:
        /*0024*/ 	.byte	0x04, 0x12
        /*0026*/ 	.short	(.L_7 - .L_6)
	.align		4
.L_6:
        /*0028*/ 	.word	index@(_Z25findNearestCentroidKernelPfS_S_S_Piii)
        /*002c*/ 	.word	0x00000000
.L_7:


//--------------------- .nv.compat                --------------------------
	.section	.nv.compat,"",@"SHT_CUDA_COMPAT_INFO"
	.align	4
        /*0000*/ 	.byte	0x02, 0x09, 0x00, 0x00, 0x02, 0x02, 0x01, 0x00, 0x02, 0x05, 0x05, 0x00, 0x03, 0x07, 0x01, 0x01
        /*0010*/ 	.byte	0x02, 0x03, 0x00, 0x00, 0x02, 0x06, 0x01, 0x00, 0x04, 0x0b, 0x08, 0x00, 0x01, 0x00, 0x00, 0x00
        /*0020*/ 	.byte	0x00, 0x00, 0x00, 0x00


//--------------------- .nv.info._Z25findNearestCentroidKernelPfS_S_S_Piii --------------------------
	.section	.nv.info._Z25findNearestCentroidKernelPfS_S_S_Piii,"",@"SHT_CUDA_INFO"
	.sectionflags	@""
	.align	4


	//----- nvinfo : EIATTR_CUDA_API_VERSION
	.align		4
        /*0000*/ 	.byte	0x04, 0x37
        /*0002*/ 	.short	(.L_9 - .L_8)
.L_8:
        /*0004*/ 	.word	0x00000082


	//----- nvinfo : EIATTR_KPARAM_INFO
	.align		4
.L_9:
        /*0008*/ 	.byte	0x04, 0x17
        /*000a*/ 	.short	(.L_11 - .L_10)
.L_10:
        /*000c*/ 	.word	0x00000000
        /*0010*/ 	.short	0x0006
        /*0012*/ 	.short	0x002c
        /*0014*/ 	.byte	0x00, 0xf0, 0x11, 0x00


	//----- nvinfo : EIATTR_KPARAM_INFO
	.align		4
.L_11:
        /*0018*/ 	.byte	0x04, 0x17
        /*001a*/ 	.short	(.L_13 - .L_12)
.L_12:
        /*001c*/ 	.word	0x00000000
        /*0020*/ 	.short	0x0005
        /*0022*/ 	.short	0x0028
        /*0024*/ 	.byte	0x00, 0xf0, 0x11, 0x00


	//----- nvinfo : EIATTR_KPARAM_INFO
	.align		4
.L_13:
        /*0028*/ 	.byte	0x04, 0x17
        /*002a*/ 	.short	(.L_15 - .L_14)
.L_14:
        /*002c*/ 	.word	0x00000000
        /*0030*/ 	.short	0x0004
        /*0032*/ 	.short	0x0020
        /*0034*/ 	.byte	0x00, 0xf5, 0x21, 0x00


	//----- nvinfo : EIATTR_KPARAM_INFO
	.align		4
.L_15:
        /*0038*/ 	.byte	0x04, 0x17
        /*003a*/ 	.short	(.L_17 - .L_16)
.L_16:
        /*003c*/ 	.word	0x00000000
        /*0040*/ 	.short	0x0003
        /*0042*/ 	.short	0x0018
        /*0044*/ 	.byte	0x00, 0xf5, 0x21, 0x00


	//----- nvinfo : EIATTR_KPARAM_INFO
	.align		4
.L_17:
        /*0048*/ 	.byte	0x04, 0x17
        /*004a*/ 	.short	(.L_19 - .L_18)
.L_18:
        /*004c*/ 	.word	0x00000000
        /*0050*/ 	.short	0x0002
        /*0052*/ 	.short	0x0010
        /*0054*/ 	.byte	0x00, 0xf5, 0x21, 0x00


	//----- nvinfo : EIATTR_KPARAM_INFO
	.align		4
.L_19:
        /*0058*/ 	.byte	0x04, 0x17
        /*005a*/ 	.short	(.L_21 - .L_20)
.L_20:
        /*005c*/ 	.word	0x00000000
        /*0060*/ 	.short	0x0001
        /*0062*/ 	.short	0x0008
        /*0064*/ 	.byte	0x00, 0xf5, 0x21, 0x00


	//----- nvinfo : EIATTR_KPARAM_INFO
	.align		4
.L_21:
        /*0068*/ 	.byte	0x04, 0x17
        /*006a*/ 	.short	(.L_23 - .L_22)
.L_22:
        /*006c*/ 	.word	0x00000000
        /*0070*/ 	.short	0x0000
        /*0072*/ 	.short	0x0000
        /*0074*/ 	.byte	0x00, 0xf5, 0x21, 0x00


	//----- nvinfo : EIATTR_SPARSE_MMA_MASK
	.align		4
.L_23:
        /*0078*/ 	.byte	0x03, 0x50
        /*007a*/ 	.short	0x0000


	//----- nvinfo : EIATTR_MAXREG_COUNT
	.align		4
        /*007c*/ 	.byte	0x03, 0x1b
        /*007e*/ 	.short	0x00ff


	//----- nvinfo : EIATTR_MERCURY_ISA_VERSION
	.align		4
        /*0080*/ 	.byte	0x03, 0x5f
        /*0082*/ 	.short	0x0101


	//----- nvinfo : EIATTR_VRC_CTA_INIT_COUNT
	.align		4
        /*0084*/ 	.byte	0x02, 0x4a
	.zero		1
	.zero		1


	//----- nvinfo : EIATTR_EXIT_INSTR_OFFSETS
	.align		4
        /*0088*/ 	.byte	0x04, 0x1c
        /*008a*/ 	.short	(.L_25 - .L_24)


	//   ....[0]....
.L_24:
        /*008c*/ 	.word	0x00000070


	//   ....[1]....
        /*0090*/ 	.word	0x00001c10


	//----- nvinfo : EIATTR_CRS_STACK_SIZE
	.align		4
.L_25:
        /*0094*/ 	.byte	0x04, 0x1e
        /*0096*/ 	.short	(.L_27 - .L_26)
.L_26:
        /*0098*/ 	.word	0x00000000


	//----- nvinfo : EIATTR_CBANK_PARAM_SIZE
	.align		4
.L_27:
        /*009c*/ 	.byte	0x03, 0x19
        /*009e*/ 	.short	0x0030


	//----- nvinfo : EIATTR_PARAM_CBANK
	.align		4
        /*00a0*/ 	.byte	0x04, 0x0a
        /*00a2*/ 	.short	(.L_29 - .L_28)
	.align		4
.L_28:
        /*00a4*/ 	.word	index@(.nv.constant0._Z25findNearestCentroidKernelPfS_S_S_Piii)
        /*00a8*/ 	.short	0x0380
        /*00aa*/ 	.short	0x0030


	//----- nvinfo : EIATTR_SW_WAR
	.align		4
.L_29:
        /*00ac*/ 	.byte	0x04, 0x36
        /*00ae*/ 	.short	(.L_31 - .L_30)
.L_30:
        /*00b0*/ 	.word	0x00000008
.L_31:


//--------------------- .nv.callgraph             --------------------------
	.section	.nv.callgraph,"",@"SHT_CUDA_CALLGRAPH"
	.align	4
	.sectionentsize	8
	.align		4
        /*0000*/ 	.word	0x00000000
	.align		4
        /*0004*/ 	.word	0xffffffff
	.align		4
        /*0008*/ 	.word	0x00000000
	.align		4
        /*000c*/ 	.word	0xfffffffe
	.align		4
        /*0010*/ 	.word	0x00000000
	.align		4
        /*0014*/ 	.word	0xfffffffd
	.align		4
        /*0018*/ 	.word	0x00000000
	.align		4
        /*001c*/ 	.word	0xfffffffc


//--------------------- .text._Z25findNearestCentroidKernelPfS_S_S_Piii --------------------------
	.section	.text._Z25findNearestCentroidKernelPfS_S_S_Piii,"ax",@progbits
	.align	128
        .global         _Z25findNearestCentroidKernelPfS_S_S_Piii
        .type           _Z25findNearestCentroidKernelPfS_S_S_Piii,@function
        .size           _Z25findNearestCentroidKernelPfS_S_S_Piii,(.L_x_56 - _Z25findNearestCentroidKernelPfS_S_S_Piii)
        .other          _Z25findNearestCentroidKernelPfS_S_S_Piii,@"STO_CUDA_ENTRY STV_DEFAULT"
_Z25findNearestCentroidKernelPfS_S_S_Piii:
.text._Z25findNearestCentroidKernelPfS_S_S_Piii:
[----:B------:R-:W-:Y:S01]  /*0000*/  LDC R1, c[0x0][0x37c] ;  /* 0x0000df00ff017b82 */ /* 0x000fe20000000800 */
[----:B------:R-:W0:Y:S01]  /*0010*/  S2R R9, SR_CTAID.X ;  /* 0x0000000000097919 */ /* 0x000e220000002500 */
[----:B------:R-:W0:Y:S01]  /*0020*/  LDCU UR4, c[0x0][0x360] ;  /* 0x00006c00ff0477ac */ /* 0x000e220008000800 */
[----:B------:R-:W0:Y:S01]  /*0030*/  S2R R0, SR_TID.X ;  /* 0x0000000000007919 */ /* 0x000e220000002100 */
[----:B------:R-:W1:Y:S01]  /*0040*/  LDCU UR5, c[0x0][0x3a8] ;  /* 0x00007500ff0577ac */ /* 0x000e620008000800 */
[----:B0-----:R-:W-:-:S05]  /*0050*/  IMAD R9, R9, UR4, R0 ;  /* 0x0000000409097c24 */ /* 0x001fca000f8e0200 */
[----:B-1----:R-:W-:-:S13]  /*0060*/  ISETP.GE.AND P0, PT, R9, UR5, PT ;  /* 0x0000000509007c0c */ /* 0x002fda000bf06270 */
[----:B------:R-:W-:Y:S05]  /*0070*/  @P0 EXIT ;  /* 0x000000000000094d */ /* 0x000fea0003800000 */
[----:B------:R-:W0:Y:S01]  /*0080*/  LDC.64 R12, c[0x0][0x388] ;  /* 0x0000e200ff0c7b82 */ /* 0x000e220000000a00 */
[----:B------:R-:W1:Y:S01]  /*0090*/  LDCU.64 UR14, c[0x0][0x358] ;  /* 0x00006b00ff0e77ac */ /* 0x000e620008000a00 */
[----:B------:R-:W2:Y:S06]  /*00a0*/  LDCU UR4, c[0x0][0x3ac] ;  /* 0x00007580ff0477ac */ /* 0x000eac0008000800 */
[----:B------:R-:W3:Y:S08]  /*00b0*/  LDC.64 R4, c[0x0][0x380] ;  /* 0x0000e000ff047b82 */ /* 0x000ef00000000a00 */
[----:B------:R-:W4:Y:S08]  /*00c0*/  LDC.64 R10, c[0x0][0x398] ;  /* 0x0000e600ff0a7b82 */ /* 0x000f300000000a00 */
[----:B------:R-:W5:Y:S01]  /*00d0*/  LDC.64 R2, c[0x0][0x390] ;  /* 0x0000e400ff027b82 */ /* 0x000f620000000a00 */
[----:B0-----:R-:W-:-:S05]  /*00e0*/  IMAD.WIDE R12, R9, 0x4, R12 ;  /* 0x00000004090c7825 */ /* 0x001fca00078e020c */
[----:B-1----:R-:W2:Y:S01]  /*00f0*/  LDG.E R8, desc[UR14][R12.64] ;  /* 0x0000000e0c087981 */ /* 0x002ea2000c1e1900 */
[----:B---3--:R-:W-:-:S05]  /*0100*/  IMAD.WIDE R4, R9, 0x4, R4 ;  /* 0x0000000409047825 */ /* 0x008fca00078e0204 */
[----:B------:R-:W3:Y:S04]  /*0110*/  LDG.E R7, desc[UR14][R4.64] ;  /* 0x0000000e04077981 */ /* 0x000ee8000c1e1900 */
[----:B----4-:R-:W4:Y:S04]  /*0120*/  LDG.E R11, desc[UR14][R10.64] ;  /* 0x0000000e0a0b7981 */ /* 0x010f28000c1e1900 */
[----:B-----5:R-:W3:Y:S01]  /*0130*/  LDG.E R2, desc[UR14][R2.64] ;  /* 0x0000000e02027981 */ /* 0x020ee2000c1e1900 */
[----:B--2---:R-:W-:Y:S01]  /*0140*/  UISETP.GE.AND UP0, UPT, UR4, 0x2, UPT ;  /* 0x000000020400788c */ /* 0x004fe2000bf06270 */
[----:B----4-:R-:W-:-:S04]  /*0150*/  FADD R6, R11, -R8 ;  /* 0x800000080b067221 */ /* 0x010fc80000000000 */
[----:B------:R-:W-:Y:S01]  /*0160*/  FMUL R15, R6, R6 ;  /* 0x00000006060f7220 */ /* 0x000fe20000400000 */
[----:B------:R-:W-:Y:S02]  /*0170*/  HFMA2 R6, -RZ, RZ, 0, 0 ;  /* 0x00000000ff067431 */ /* 0x000fe400000001ff */
[----:B---3--:R-:W-:-:S04]  /*0180*/  FADD R0, R2, -R7 ;  /* 0x8000000702007221 */ /* 0x008fc80000000000 */
[----:B------:R-:W-:Y:S01]  /*0190*/  FFMA R0, R0, R0, R15 ;  /* 0x0000000000007223 */ /* 0x000fe2000000000f */
[----:B------:R-:W-:Y:S06]  /*01a0*/  BRA.U !UP0, `(.L_x_0) ;  /* 0x00000019088c7547 */ /* 0x000fec000b800000 */
[----:B------:R-:W-:Y:S01]  /*01b0*/  IADD3 R2, PT, PT, R0, -0xd000000, RZ ;  /* 0xf300000000027810 */ /* 0x000fe20007ffe0ff */
[----:B------:R0:W1:Y:S01]  /*01c0*/  MUFU.RSQ R3, R0 ;  /* 0x0000000000037308 */ /* 0x0000620000001400 */
[----:B------:R-:W-:Y:S02]  /*01d0*/  BSSY.RECONVERGENT B0, `(.L_x_1) ;  /* 0x000000c000007945 */ /* 0x000fe40003800200 */
[----:B------:R-:W-:-:S13]  /*01e0*/  ISETP.GT.U32.AND P0, PT, R2, 0x727fffff, PT ;  /* 0x727fffff0200780c */ /* 0x000fda0003f04070 */
[----:B0-----:R-:W-:Y:S05]  /*01f0*/  @!P0 BRA `(.L_x_2) ;  /* 0x0000000000148947 */ /* 0x001fea0003800000 */
[----:B------:R-:W-:Y:S01]  /*0200*/  BSSY.RECONVERGENT B1, `(.L_x_3) ;  /* 0x0000003000017945 */ /* 0x000fe20003800200 */
[----:B------:R-:W-:-:S07]  /*0210*/  MOV R12, 0x230 ;  /* 0x00000230000c7802 */ /* 0x000fce0000000f00 */
[----:B-1----:R-:W-:Y:S05]  /*0220*/  CALL.REL.NOINC `($__internal_0_$__cuda_sm20_sqrt_rn_f32_slowpath) ;  /* 0x00000018007c7944 */ /* 0x002fea0003c00000 */
[----:B------:R-:W-:Y:S05]  /*0230*/  BSYNC.RECONVERGENT B1 ;  /* 0x0000000000017941 */ /* 0x000fea0003800200 */
.L_x_3:
[----:B------:R-:W-:Y:S05]  /*0240*/  BRA `(.L_x_4) ;  /* 0x0000000000107947 */ /* 0x000fea0003800000 */
.L_x_2:
[----:B-1----:R-:W-:Y:S01]  /*0250*/  FMUL.FTZ R5, R0, R3 ;  /* 0x0000000300057220 */ /* 0x002fe20000410000 */
[----:B------:R-:W-:-:S03]  /*0260*/  FMUL.FTZ R3, R3, 0.5 ;  /* 0x3f00000003037820 */ /* 0x000fc60000410000 */
[----:B------:R-:W-:-:S04]  /*0270*/  FFMA R0, -R5, R5, R0 ;  /* 0x0000000505007223 */ /* 0x000fc80000000100 */
[----:B------:R-:W-:-:S07]  /*0280*/  FFMA R0, R0, R3, R5 ;  /* 0x0000000300007223 */ /* 0x000fce0000000005 */
.L_x_4:
[----:B------:R-:W-:Y:S05]  /*0290*/  BSYNC.RECONVERGENT B0 ;  /* 0x0000000000007941 */ /* 0x000fea0003800200 */
.L_x_1:
[----:B------:R-:W0:Y:S01]  /*02a0*/  LDCU UR4, c[0x0][0x3ac] ;  /* 0x00007580ff0477ac */ /* 0x000e220008000800 */
[----:B------:R-:W-:Y:S01]  /*02b0*/  HFMA2 R6, -RZ, RZ, 0, 0 ;  /* 0x00000000ff067431 */ /* 0x000fe200000001ff */
[----:B------:R-:W-:Y:S02]  /*02c0*/  MOV R10, R0 ;  /* 0x00000000000a7202 */ /* 0x000fe40000000f00 */
[----:B------:R-:W-:Y:S01]  /*02d0*/  MOV R17, 0x1 ;  /* 0x0000000100117802 */ /* 0x000fe20000000f00 */
[----:B0-----:R-:W-:Y:S02]  /*02e0*/  UIADD3 UR12, UPT, UPT, UR4, -0x1, URZ ;  /* 0xffffffff040c7890 */ /* 0x001fe4000fffe0ff */
[----:B------:R-:W-:Y:S02]  /*02f0*/  UIADD3 UR4, UPT, UPT, UR4, -0x2, URZ ;  /* 0xfffffffe04047890 */ /* 0x000fe4000fffe0ff */
[----:B------:R-:W-:Y:S02]  /*0300*/  ULOP3.LUT UR13, UR12, 0x7, URZ, 0xc0, !UPT ;  /* 0x000000070c0d7892 */ /* 0x000fe4000f8ec0ff */
[----:B------:R-:W-:-:S09]  /*0310*/  UISETP.GE.U32.AND UP0, UPT, UR4, 0x7, UPT ;  /* 0x000000070400788c */ /* 0x000fd2000bf06070 */
[----:B------:R-:W-:Y:S05]  /*0320*/  BRA.U !UP0, `(.L_x_5) ;  /* 0x0000000d08347547 */ /* 0x000fea000b800000 */
[----:B------:R-:W0:Y:S01]  /*0330*/  LDCU.128 UR8, c[0x0][0x390] ;  /* 0x00007200ff0877ac */ /* 0x000e220008000c00 */
[----:B------:R-:W-:Y:S02]  /*0340*/  MOV R17, RZ ;  /* 0x000000ff00117202 */ /* 0x000fe40000000f00 */
[----:B------:R-:W-:Y:S01]  /*0350*/  MOV R6, RZ ;  /* 0x000000ff00067202 */ /* 0x000fe20000000f00 */
[----:B0-----:R-:W-:Y:S02]  /*0360*/  UIADD3 UR6, UP0, UPT, UR8, 0x10, URZ ;  /* 0x0000001008067890 */ /* 0x001fe4000ff1e0ff */
[----:B------:R-:W-:Y:S02]  /*0370*/  UIADD3 UR4, UP1, UPT, UR10, 0x10, URZ ;  /* 0x000000100a047890 */ /* 0x000fe4000ff3e0ff */
[----:B------:R-:W-:Y:S02]  /*0380*/  UIADD3.X UR7, UPT, UPT, URZ, UR9, URZ, UP0, !UPT ;  /* 0x00000009ff077290 */ /* 0x000fe400087fe4ff */
[----:B------:R-:W-:Y:S01]  /*0390*/  UIADD3.X UR5, UPT, UPT, URZ, UR11, URZ, UP1, !UPT ;  /* 0x0000000bff057290 */ /* 0x000fe20008ffe4ff */
[----:B------:R-:W-:Y:S01]  /*03a0*/  MOV R4, UR6 ;  /* 0x0000000600047c02 */ /* 0x000fe20008000f00 */
[----:B------:R-:W-:Y:S01]  /*03b0*/  ULOP3.LUT UR8, UR12, 0xfffffff8, URZ, 0xc0, !UPT ;  /* 0xfffffff80c087892 */ /* 0x000fe2000f8ec0ff */
[----:B------:R-:W-:-:S02]  /*03c0*/  MOV R2, UR4 ;  /* 0x0000000400027c02 */ /* 0x000fc40008000f00 */
[----:B------:R-:W-:Y:S02]  /*03d0*/  MOV R5, UR7 ;  /* 0x0000000700057c02 */ /* 0x000fe40008000f00 */
[----:B------:R-:W-:-:S07]  /*03e0*/  MOV R3, UR5 ;  /* 0x0000000500037c02 */ /* 0x000fce0008000f00 */
.L_x_30:
[----:B------:R-:W2:Y:S04]  /*03f0*/  LDG.E R11, desc[UR14][R2.64+-0xc] ;  /* 0xfffff40e020b7981 */ /* 0x000ea8000c1e1900 */
[----:B------:R-:W3:Y:S01]  /*0400*/  LDG.E R0, desc[UR14][R4.64+-0xc] ;  /* 0xfffff40e04007981 */ /* 0x000ee2000c1e1900 */
[----:B------:R-:W-:Y:S01]  /*0410*/  BSSY.RECONVERGENT B0, `(.L_x_6) ;  /* 0x0000012000007945 */ /* 0x000fe20003800200 */
[----:B------:R-:W-:Y:S01]  /*0420*/  IADD3 R19, PT, PT, R17, 0x1, RZ ;  /* 0x0000000111137810 */ /* 0x000fe20007ffe0ff */
[----:B--2---:R-:W-:Y:S01]  /*0430*/  FADD R11, -R8, R11 ;  /* 0x0000000b080b7221 */ /* 0x004fe20000000100 */
[----:B---3--:R-:W-:-:S03]  /*0440*/  FADD R0, -R7, R0 ;  /* 0x0000000007007221 */ /* 0x008fc60000000100 */
[----:B------:R-:W-:-:S04]  /*0450*/  FMUL R11, R11, R11 ;  /* 0x0000000b0b0b7220 */ /* 0x000fc80000400000 */
[----:B------:R-:W-:-:S04]  /*0460*/  FFMA R11, R0, R0, R11 ;  /* 0x00000000000b7223 */ /* 0x000fc8000000000b */
[----:B------:R0:W1:Y:S01]  /*0470*/  MUFU.RSQ R12, R11 ;  /* 0x0000000b000c7308 */ /* 0x0000620000001400 */
[----:B------:R-:W-:-:S04]  /*0480*/  IADD3 R0, PT, PT, R11, -0xd000000, RZ ;  /* 0xf30000000b007810 */ /* 0x000fc80007ffe0ff */
[----:B------:R-:W-:-:S13]  /*0490*/  ISETP.GT.U32.AND P0, PT, R0, 0x727fffff, PT ;  /* 0x727fffff0000780c */ /* 0x000fda0003f04070 */
[----:B01----:R-:W-:Y:S05]  /*04a0*/  @!P0 BRA `(.L_x_7) ;  /* 0x0000000000108947 */ /* 0x003fea0003800000 */
[----:B------:R-:W-:Y:S02]  /*04b0*/  MOV R0, R11 ;  /* 0x0000000b00007202 */ /* 0x000fe40000000f00 */
[----:B------:R-:W-:-:S07]  /*04c0*/  MOV R12, 0x4e0 ;  /* 0x000004e0000c7802 */ /* 0x000fce0000000f00 */
[----:B------:R-:W-:Y:S05]  /*04d0*/  CALL.REL.NOINC `($__internal_0_$__cuda_sm20_sqrt_rn_f32_slowpath) ;  /* 0x0000001400d07944 */ /* 0x000fea0003c00000 */
[----:B------:R-:W-:Y:S05]  /*04e0*/  BRA `(.L_x_8) ;  /* 0x0000000000107947 */ /* 0x000fea0003800000 */
.L_x_7:
[----:B------:R-:W-:Y:S01]  /*04f0*/  FMUL.FTZ R0, R11, R12 ;  /* 0x0000000c0b007220 */ /* 0x000fe20000410000 */
[----:B------:R-:W-:-:S03]  /*0500*/  FMUL.FTZ R12, R12, 0.5 ;  /* 0x3f0000000c0c7820 */ /* 0x000fc60000410000 */
[----:B------:R-:W-:-:S04]  /*0510*/  FFMA R11, -R0, R0, R11 ;  /* 0x00000000000b7223 */ /* 0x000fc8000000010b */
[----:B------:R-:W-:-:S07]  /*0520*/  FFMA R0, R11, R12, R0 ;  /* 0x0000000c0b007223 */ /* 0x000fce0000000000 */
.L_x_8:
[----:B------:R-:W-:Y:S05]  /*0530*/  BSYNC.RECONVERGENT B0 ;  /* 0x0000000000007941 */ /* 0x000fea0003800200 */
.L_x_6:
[----:B------:R-:W2:Y:S04]  /*0540*/  LDG.E R11, desc[UR14][R2.64+-0x8] ;  /* 0xfffff80e020b7981 */ /* 0x000ea8000c1e1900 */
[----:B------:R-:W3:Y:S01]  /*0550*/  LDG.E R12, desc[UR14][R4.64+-0x8] ;  /* 0xfffff80e040c7981 */ /* 0x000ee2000c1e1900 */
[CC--:B------:R-:W-:Y:S01]  /*0560*/  FSETP.GEU.AND P0, PT, R0.reuse, R10.reuse, PT ;  /* 0x0000000a0000720b */ /* 0x0c0fe20003f0e000 */
[----:B------:R-:W-:Y:S03]  /*0570*/  BSSY.RECONVERGENT B0, `(.L_x_9) ;  /* 0x0000013000007945 */ /* 0x000fe60003800200 */
[----:B------:R-:W-:Y:S02]  /*0580*/  FSEL R10, R0, R10, !P0 ;  /* 0x0000000a000a7208 */ /* 0x000fe40004000000 */
[----:B------:R-:W-:Y:S01]  /*0590*/  SEL R6, R19, R6, !P0 ;  /* 0x0000000613067207 */ /* 0x000fe20004000000 */
        /* <DEDUP_REMOVED lines=12> */
.L_x_10:
[----:B------:R-:W-:Y:S01]  /*0660*/  FMUL.FTZ R0, R13, R12 ;  /* 0x0000000c0d007220 */ /* 0x000fe20000410000 */
[----:B------:R-:W-:-:S03]  /*0670*/  FMUL.FTZ R12, R12, 0.5 ;  /* 0x3f0000000c0c7820 */ /* 0x000fc60000410000 */
[----:B------:R-:W-:-:S04]  /*0680*/  FFMA R11, -R0, R0, R13 ;  /* 0x00000000000b7223 */ /* 0x000fc8000000010d */
[----:B------:R-:W-:-:S07]  /*0690*/  FFMA R0, R11, R12, R0 ;  /* 0x0000000c0b007223 */ /* 0x000fce0000000000 */
.L_x_11:
[----:B------:R-:W-:Y:S05]  /*06a0*/  BSYNC.RECONVERGENT B0 ;  /* 0x0000000000007941 */ /* 0x000fea0003800200 */
.L_x_9:
[----:B------:R-:W2:Y:S04]  /*06b0*/  LDG.E R11, desc[UR14][R2.64+-0x4] ;  /* 0xfffffc0e020b7981 */ /* 0x000ea8000c1e1900 */
[----:B------:R-:W3:Y:S01]  /*06c0*/  LDG.E R12, desc[UR14][R4.64+-0x4] ;  /* 0xfffffc0e040c7981 */ /* 0x000ee2000c1e1900 */
[CC--:B------:R-:W-:Y:S01]  /*06d0*/  FSETP.GEU.AND P0, PT, R0.reuse, R10.reuse, PT ;  /* 0x0000000a0000720b */ /* 0x0c0fe20003f0e000 */
[----:B------:R-:W-:Y:S03]  /*06e0*/  BSSY.RECONVERGENT B0, `(.L_x_12) ;  /* 0x0000013000007945 */ /* 0x000fe60003800200 */
[----:B------:R-:W-:-:S09]  /*06f0*/  FSEL R10, R0, R10, !P0 ;  /* 0x0000000a000a7208 */ /* 0x000fd20004000000 */
[----:B------:R-:W-:Y:S01]  /*0700*/  @!P0 IADD3 R6, PT, PT, R17, 0x2, RZ ;  /* 0x0000000211068810 */ /* 0x000fe20007ffe0ff */
        /* <DEDUP_REMOVED lines=12> */
.L_x_13:
[----:B------:R-:W-:Y:S01]  /*07d0*/  FMUL.FTZ R0, R13, R12 ;  /* 0x0000000c0d007220 */ /* 0x000fe20000410000 */
[----:B------:R-:W-:-:S03]  /*07e0*/  FMUL.FTZ R12, R12, 0.5 ;  /* 0x3f0000000c0c7820 */ /* 0x000fc60000410000 */
[----:B------:R-:W-:-:S04]  /*07f0*/  FFMA R11, -R0, R0, R13 ;  /* 0x00000000000b7223 */ /* 0x000fc8000000010d */
[----:B------:R-:W-:-:S07]  /*0800*/  FFMA R0, R11, R12, R0 ;  /* 0x0000000c0b007223 */ /* 0x000fce0000000000 */
.L_x_14:
[----:B------:R-:W-:Y:S05]  /*0810*/  BSYNC.RECONVERGENT B0 ;  /* 0x0000000000007941 */ /* 0x000fea0003800200 */
.L_x_12:
        /* <DEDUP_REMOVED lines=18> */
.L_x_16:
[----:B------:R-:W-:Y:S01]  /*0940*/  FMUL.FTZ R0, R13, R12 ;  /* 0x0000000c0d007220 */ /* 0x000fe20000410000 */
[----:B------:R-:W-:-:S03]  /*0950*/  FMUL.FTZ R12, R12, 0.5 ;  /* 0x3f0000000c0c7820 */ /* 0x000fc60000410000 */
[----:B------:R-:W-:-:S04]  /*0960*/  FFMA R11, -R0, R0, R13 ;  /* 0x00000000000b7223 */ /* 0x000fc8000000010d */
[----:B------:R-:W-:-:S07]  /*0970*/  FFMA R0, R11, R12, R0 ;  /* 0x0000000c0b007223 */ /* 0x000fce0000000000 */
.L_x_17:
[----:B------:R-:W-:Y:S05]  /*0980*/  BSYNC.RECONVERGENT B0 ;  /* 0x0000000000007941 */ /* 0x000fea0003800200 */
.L_x_15:
        /* <DEDUP_REMOVED lines=18> */
.L_x_19:
[----:B------:R-:W-:Y:S01]  /*0ab0*/  FMUL.FTZ R0, R13, R12 ;  /* 0x0000000c0d007220 */ /* 0x000fe20000410000 */
[----:B------:R-:W-:-:S03]  /*0ac0*/  FMUL.FTZ R12, R12, 0.5 ;  /* 0x3f0000000c0c7820 */ /* 0x000fc60000410000 */
[----:B------:R-:W-:-:S04]  /*0ad0*/  FFMA R11, -R0, R0, R13 ;  /* 0x00000000000b7223 */ /* 0x000fc8000000010d */
[----:B------:R-:W-:-:S07]  /*0ae0*/  FFMA R0, R11, R12, R0 ;  /* 0x0000000c0b007223 */ /* 0x000fce0000000000 */
.L_x_20:
[----:B------:R-:W-:Y:S05]  /*0af0*/  BSYNC.RECONVERGENT B0 ;  /* 0x0000000000007941 */ /* 0x000fea0003800200 */
.L_x_18:
        /* <DEDUP_REMOVED lines=18> */
.L_x_22:
[----:B------:R-:W-:Y:S01]  /*0c20*/  FMUL.FTZ R0, R13, R12 ;  /* 0x0000000c0d007220 */ /* 0x000fe20000410000 */
[----:B------:R-:W-:-:S03]  /*0c30*/  FMUL.FTZ R12, R12, 0.5 ;  /* 0x3f0000000c0c7820 */ /* 0x000fc60000410000 */
[----:B------:R-:W-:-:S04]  /*0c40*/  FFMA R11, -R0, R0, R13 ;  /* 0x00000000000b7223 */ /* 0x000fc8000000010d */
[----:B------:R-:W-:-:S07]  /*0c50*/  FFMA R0, R11, R12, R0 ;  /* 0x0000000c0b007223 */ /* 0x000fce0000000000 */
.L_x_23:
[----:B------:R-:W-:Y:S05]  /*0c60*/  BSYNC.RECONVERGENT B0 ;  /* 0x0000000000007941 */ /* 0x000fea0003800200 */
.L_x_21:
        /* <DEDUP_REMOVED lines=18> */
.L_x_25:
[----:B------:R-:W-:Y:S01]  /*0d90*/  FMUL.FTZ R0, R13, R12 ;  /* 0x0000000c0d007220 */ /* 0x000fe20000410000 */
[----:B------:R-:W-:-:S03]  /*0da0*/  FMUL.FTZ R12, R12, 0.5 ;  /* 0x3f0000000c0c7820 */ /* 0x000fc60000410000 */
[----:B------:R-:W-:-:S04]  /*0db0*/  FFMA R11, -R0, R0, R13 ;  /* 0x00000000000b7223 */ /* 0x000fc8000000010d */
[----:B------:R-:W-:-:S07]  /*0dc0*/  FFMA R0, R11, R12, R0 ;  /* 0x0000000c0b007223 */ /* 0x000fce0000000000 */
.L_x_26:
[----:B------:R-:W-:Y:S05]  /*0dd0*/  BSYNC.RECONVERGENT B0 ;  /* 0x0000000000007941 */ /* 0x000fea0003800200 */
.L_x_24:
        /* <DEDUP_REMOVED lines=18> */
.L_x_28:
[----:B------:R-:W-:Y:S01]  /*0f00*/  FMUL.FTZ R0, R13, R12 ;  /* 0x0000000c0d007220 */ /* 0x000fe20000410000 */
[----:B------:R-:W-:-:S03]  /*0f10*/  FMUL.FTZ R12, R12, 0.5 ;  /* 0x3f0000000c0c7820 */ /* 0x000fc60000410000 */
[----:B------:R-:W-:-:S04]  /*0f20*/  FFMA R11, -R0, R0, R13 ;  /* 0x00000000000b7223 */ /* 0x000fc8000000010d */
[----:B------:R-:W-:-:S07]  /*0f30*/  FFMA R0, R11, R12, R0 ;  /* 0x0000000c0b007223 */ /* 0x000fce0000000000 */
.L_x_29:
[----:B------:R-:W-:Y:S05]  /*0f40*/  BSYNC.RECONVERGENT B0 ;  /* 0x0000000000007941 */ /* 0x000fea0003800200 */
.L_x_27:
[----:B------:R-:W-:Y:S02]  /*0f50*/  IADD3 R17, PT, PT, R17, 0x8, RZ ;  /* 0x0000000811117810 */ /* 0x000fe40007ffe0ff */
[-C--:B------:R-:W-:Y:S02]  /*0f60*/  FSETP.GEU.AND P0, PT, R0, R10.reuse, PT ;  /* 0x0000000a0000720b */ /* 0x080fe40003f0e000 */
[----:B------:R-:W-:Y:S02]  /*0f70*/  ISETP.NE.AND P1, PT, R17, UR8, PT ;  /* 0x0000000811007c0c */ /* 0x000fe4000bf25270 */
[----:B------:R-:W-:Y:S02]  /*0f80*/  IADD3 R4, P2, PT, R4, 0x20, RZ ;  /* 0x0000002004047810 */ /* 0x000fe40007f5e0ff */
[----:B------:R-:W-:Y:S02]  /*0f90*/  IADD3 R2, P3, PT, R2, 0x20, RZ ;  /* 0x0000002002027810 */ /* 0x000fe40007f7e0ff */
[----:B------:R-:W-:-:S02]  /*0fa0*/  FSEL R10, R0, R10, !P0 ;  /* 0x0000000a000a7208 */ /* 0x000fc40004000000 */
[----:B------:R-:W-:Y:S02]  /*0fb0*/  IADD3.X R5, PT, PT, RZ, R5, RZ, P2, !PT ;  /* 0x00000005ff057210 */ /* 0x000fe400017fe4ff */
[----:B------:R-:W-:Y:S02]  /*0fc0*/  IADD3.X R3, PT, PT, RZ, R3, RZ, P3, !PT ;  /* 0x00000003ff037210 */ /* 0x000fe40001ffe4ff */
[----:B------:R-:W-:Y:S01]  /*0fd0*/  SEL R6, R17, R6, !P0 ;  /* 0x0000000611067207 */ /* 0x000fe20004000000 */
[----:B------:R-:W-:Y:S06]  /*0fe0*/  @P1 BRA `(.L_x_30) ;  /* 0xfffffff400001947 */ /* 0x000fec000383ffff */
[----:B------:R-:W-:-:S07]  /*0ff0*/  IADD3 R17, PT, PT, R17, 0x1, RZ ;  /* 0x0000000111117810 */ /* 0x000fce0007ffe0ff */
.L_x_5:
[----:B------:R-:W-:-:S09]  /*1000*/  UISETP.NE.AND UP0, UPT, UR13, URZ, UPT ;  /* 0x000000ff0d00728c */ /* 0x000fd2000bf05270 */
[----:B------:R-:W-:Y:S05]  /*1010*/  BRA.U !UP0, `(.L_x_0) ;  /* 0x0000000908f07547 */ /* 0x000fea000b800000 */
[----:B------:R-:W-:Y:S02]  /*1020*/  UISETP.GE.U32.AND UP0, UPT, UR13, 0x4, UPT ;  /* 0x000000040d00788c */ /* 0x000fe4000bf06070 */
[----:B------:R-:W-:-:S07]  /*1030*/  ULOP3.LUT UR4, UR12, 0x3, URZ, 0xc0, !UPT ;  /* 0x000000030c047892 */ /* 0x000fce000f8ec0ff */
[----:B------:R-:W-:Y:S05]  /*1040*/  BRA.U !UP0, `(.L_x_31) ;  /* 0x0000000508907547 */ /* 0x000fea000b800000 */
[----:B------:R-:W0:Y:S08]  /*1050*/  LDC.64 R2, c[0x0][0x398] ;  /* 0x0000e600ff027b82 */ /* 0x000e300000000a00 */
[----:B------:R-:W1:Y:S01]  /*1060*/  LDC.64 R4, c[0x0][0x390] ;  /* 0x0000e400ff047b82 */ /* 0x000e620000000a00 */
[----:B0-----:R-:W-:-:S05]  /*1070*/  IMAD.WIDE.U32 R2, R17, 0x4, R2 ;  /* 0x0000000411027825 */ /* 0x001fca00078e0002 */
[----:B------:R-:W2:Y:S01]  /*1080*/  LDG.E R11, desc[UR14][R2.64] ;  /* 0x0000000e020b7981 */ /* 0x000ea2000c1e1900 */
[----:B-1----:R-:W-:-:S05]  /*1090*/  IMAD.WIDE.U32 R4, R17, 0x4, R4 ;  /* 0x0000000411047825 */ /* 0x002fca00078e0004 */
[----:B------:R-:W3:Y:S01]  /*10a0*/  LDG.E R0, desc[UR14][R4.64] ;  /* 0x0000000e04007981 */ /* 0x000ee2000c1e1900 */
[----:B------:R-:W-:Y:S01]  /*10b0*/  BSSY.RECONVERGENT B0, `(.L_x_32) ;  /* 0x0000011000007945 */ /* 0x000fe20003800200 */
[----:B--2---:R-:W-:-:S04]  /*10c0*/  FADD R11, -R8, R11 ;  /* 0x0000000b080b7221 */ /* 0x004fc80000000100 */
[----:B------:R-:W-:Y:S01]  /*10d0*/  FMUL R11, R11, R11 ;  /* 0x0000000b0b0b7220 */ /* 0x000fe20000400000 */
[----:B---3--:R-:W-:-:S04]  /*10e0*/  FADD R0, -R7, R0 ;  /* 0x0000000007007221 */ /* 0x008fc80000000100 */
[----:B------:R-:W-:-:S05]  /*10f0*/  FFMA R11, R0, R0, R11 ;  /* 0x00000000000b7223 */ /* 0x000fca000000000b */
[----:B------:R-:W-:Y:S01]  /*1100*/  IADD3 R0, PT, PT, R11, -0xd000000, RZ ;  /* 0xf30000000b007810 */ /* 0x000fe20007ffe0ff */
[----:B------:R0:W1:Y:S03]  /*1110*/  MUFU.RSQ R12, R11 ;  /* 0x0000000b000c7308 */ /* 0x0000660000001400 */
[----:B------:R-:W-:-:S13]  /*1120*/  ISETP.GT.U32.AND P0, PT, R0, 0x727fffff, PT ;  /* 0x727fffff0000780c */ /* 0x000fda0003f04070 */
[----:B0-----:R-:W-:Y:S05]  /*1130*/  @!P0 BRA `(.L_x_33) ;  /* 0x0000000000108947 */ /* 0x001fea0003800000 */
[----:B------:R-:W-:Y:S02]  /*1140*/  MOV R0, R11 ;  /* 0x0000000b00007202 */ /* 0x000fe40000000f00 */
[----:B-1----:R-:W-:-:S07]  /*1150*/  MOV R12, 0x1170 ;  /* 0x00001170000c7802 */ /* 0x002fce0000000f00 */
[----:B------:R-:W-:Y:S05]  /*1160*/  CALL.REL.NOINC `($__internal_0_$__cuda_sm20_sqrt_rn_f32_slowpath) ;  /* 0x0000000800ac7944 */ /* 0x000fea0003c00000 */
[----:B------:R-:W-:Y:S05]  /*1170*/  BRA `(.L_x_34) ;  /* 0x0000000000107947 */ /* 0x000fea0003800000 */
.L_x_33:
[----:B-1----:R-:W-:Y:S01]  /*1180*/  FMUL.FTZ R0, R11, R12 ;  /* 0x0000000c0b007220 */ /* 0x002fe20000410000 */
[----:B------:R-:W-:-:S03]  /*1190*/  FMUL.FTZ R12, R12, 0.5 ;  /* 0x3f0000000c0c7820 */ /* 0x000fc60000410000 */
[----:B------:R-:W-:-:S04]  /*11a0*/  FFMA R11, -R0, R0, R11 ;  /* 0x00000000000b7223 */ /* 0x000fc8000000010b */
[----:B------:R-:W-:-:S07]  /*11b0*/  FFMA R0, R11, R12, R0 ;  /* 0x0000000c0b007223 */ /* 0x000fce0000000000 */
.L_x_34:
[----:B------:R-:W-:Y:S05]  /*11c0*/  BSYNC.RECONVERGENT B0 ;  /* 0x0000000000007941 */ /* 0x000fea0003800200 */
.L_x_32:
[----:B------:R-:W2:Y:S04]  /*11d0*/  LDG.E R11, desc[UR14][R2.64+0x4] ;  /* 0x0000040e020b7981 */ /* 0x000ea8000c1e1900 */
[----:B------:R-:W3:Y:S01]  /*11e0*/  LDG.E R12, desc[UR14][R4.64+0x4] ;  /* 0x0000040e040c7981 */ /* 0x000ee2000c1e1900 */
[CC--:B------:R-:W-:Y:S01]  /*11f0*/  FSETP.GEU.AND P0, PT, R0.reuse, R10.reuse, PT ;  /* 0x0000000a0000720b */ /* 0x0c0fe20003f0e000 */
[----:B------:R-:W-:Y:S03]  /*1200*/  BSSY.RECONVERGENT B0, `(.L_x_35) ;  /* 0x0000014000007945 */ /* 0x000fe60003800200 */
[----:B------:R-:W-:Y:S02]  /*1210*/  FSEL R19, R0, R10, !P0 ;  /* 0x0000000a00137208 */ /* 0x000fe40004000000 */
[----:B------:R-:W-:-:S02]  /*1220*/  IADD3 R10, PT, PT, R17, 0x1, RZ ;  /* 0x00000001110a7810 */ /* 0x000fc40007ffe0ff */
        /* <DEDUP_REMOVED lines=13> */
.L_x_36:
[----:B------:R-:W-:Y:S01]  /*1300*/  FMUL.FTZ R0, R13, R12 ;  /* 0x0000000c0d007220 */ /* 0x000fe20000410000 */
[----:B------:R-:W-:-:S03]  /*1310*/  FMUL.FTZ R6, R12, 0.5 ;  /* 0x3f0000000c067820 */ /* 0x000fc60000410000 */
[----:B------:R-:W-:-:S04]  /*1320*/  FFMA R11, -R0, R0, R13 ;  /* 0x00000000000b7223 */ /* 0x000fc8000000010d */
[----:B------:R-:W-:-:S07]  /*1330*/  FFMA R0, R11, R6, R0 ;  /* 0x000000060b007223 */ /* 0x000fce0000000000 */
.L_x_37:
[----:B------:R-:W-:Y:S05]  /*1340*/  BSYNC.RECONVERGENT B0 ;  /* 0x0000000000007941 */ /* 0x000fea0003800200 */
.L_x_35:
[----:B------:R-:W2:Y:S04]  /*1350*/  LDG.E R11, desc[UR14][R2.64+0x8] ;  /* 0x0000080e020b7981 */ /* 0x000ea8000c1e1900 */
[----:B------:R-:W3:Y:S01]  /*1360*/  LDG.E R6, desc[UR14][R4.64+0x8] ;  /* 0x0000080e04067981 */ /* 0x000ee2000c1e1900 */
[----:B------:R-:W-:Y:S01]  /*1370*/  FSETP.GEU.AND P0, PT, R0, R19, PT ;  /* 0x000000130000720b */ /* 0x000fe20003f0e000 */
[----:B------:R-:W-:Y:S03]  /*1380*/  BSSY.RECONVERGENT B0, `(.L_x_38) ;  /* 0x0000014000007945 */ /* 0x000fe60003800200 */
[----:B------:R-:W-:Y:S02]  /*1390*/  SEL R10, R10, R21, !P0 ;  /* 0x000000150a0a7207 */ /* 0x000fe40004000000 */
[----:B------:R-:W-:-:S02]  /*13a0*/  FSEL R19, R0, R19, !P0 ;  /* 0x0000001300137208 */ /* 0x000fc40004000000 */
        /* <DEDUP_REMOVED lines=13> */
.L_x_39:
[----:B------:R-:W-:Y:S01]  /*1480*/  FMUL.FTZ R0, R11, R12 ;  /* 0x0000000c0b007220 */ /* 0x000fe20000410000 */
[----:B------:R-:W-:-:S03]  /*1490*/  FMUL.FTZ R6, R12, 0.5 ;  /* 0x3f0000000c067820 */ /* 0x000fc60000410000 */
[----:B------:R-:W-:-:S04]  /*14a0*/  FFMA R11, -R0, R0, R11 ;  /* 0x00000000000b7223 */ /* 0x000fc8000000010b */
[----:B------:R-:W-:-:S07]  /*14b0*/  FFMA R0, R11, R6, R0 ;  /* 0x000000060b007223 */ /* 0x000fce0000000000 */
.L_x_40:
[----:B------:R-:W-:Y:S05]  /*14c0*/  BSYNC.RECONVERGENT B0 ;  /* 0x0000000000007941 */ /* 0x000fea0003800200 */
.L_x_38:
        /* <DEDUP_REMOVED lines=12> */
[----:B------:R-:W-:Y:S02]  /*1590*/  ISETP.GT.U32.AND P1, PT, R6, 0x727fffff, PT ;  /* 0x727fffff0600780c */ /* 0x000fe40003f24070 */
[----:B------:R-:W-:-:S11]  /*15a0*/  IADD3 R6, PT, PT, R17, 0x3, RZ ;  /* 0x0000000311067810 */ /* 0x000fd60007ffe0ff */
[----:B01----:R-:W-:Y:S05]  /*15b0*/  @!P1 BRA `(.L_x_42) ;  /* 0x0000000000109947 */ /* 0x003fea0003800000 */
[----:B------:R-:W-:Y:S02]  /*15c0*/  MOV R0, R11 ;  /* 0x0000000b00007202 */ /* 0x000fe40000000f00 */
[----:B------:R-:W-:-:S07]  /*15d0*/  MOV R12, 0x15f0 ;  /* 0x000015f0000c7802 */ /* 0x000fce0000000f00 */
[----:B------:R-:W-:Y:S05]  /*15e0*/  CALL.REL.NOINC `($__internal_0_$__cuda_sm20_sqrt_rn_f32_slowpath) ;  /* 0x00000004008c7944 */ /* 0x000fea0003c00000 */
[----:B------:R-:W-:Y:S05]  /*15f0*/  BRA `(.L_x_43) ;  /* 0x0000000000107947 */ /* 0x000fea0003800000 */
.L_x_42:
[----:B------:R-:W-:Y:S01]  /*1600*/  FMUL.FTZ R0, R11, R12 ;  /* 0x0000000c0b007220 */ /* 0x000fe20000410000 */
[----:B------:R-:W-:-:S03]  /*1610*/  FMUL.FTZ R2, R12, 0.5 ;  /* 0x3f0000000c027820 */ /* 0x000fc60000410000 */
[----:B------:R-:W-:-:S04]  /*1620*/  FFMA R3, -R0, R0, R11 ;  /* 0x0000000000037223 */ /* 0x000fc8000000010b */
[----:B------:R-:W-:-:S07]  /*1630*/  FFMA R0, R3, R2, R0 ;  /* 0x0000000203007223 */ /* 0x000fce0000000000 */
.L_x_43:
[----:B------:R-:W-:Y:S05]  /*1640*/  BSYNC.RECONVERGENT B0 ;  /* 0x0000000000007941 */ /* 0x000fea0003800200 */
.L_x_41:
[CC--:B------:R-:W-:Y:S02]  /*1650*/  FSETP.GEU.AND P0, PT, R0.reuse, R19.reuse, PT ;  /* 0x000000130000720b */ /* 0x0c0fe40003f0e000 */
[----:B------:R-:W-:Y:S02]  /*1660*/  IADD3 R17, PT, PT, R17, 0x4, RZ ;  /* 0x0000000411117810 */ /* 0x000fe40007ffe0ff */
[----:B------:R-:W-:Y:S02]  /*1670*/  FSEL R10, R0, R19, !P0 ;  /* 0x00000013000a7208 */ /* 0x000fe40004000000 */
[----:B------:R-:W-:-:S07]  /*1680*/  SEL R6, R6, R21, !P0 ;  /* 0x0000001506067207 */ /* 0x000fce0004000000 */
.L_x_31:
[----:B------:R-:W-:-:S09]  /*1690*/  UISETP.NE.AND UP0, UPT, UR4, URZ, UPT ;  /* 0x000000ff0400728c */ /* 0x000fd2000bf05270 */
[----:B------:R-:W-:Y:S05]  /*16a0*/  BRA.U !UP0, `(.L_x_0) ;  /* 0x00000005084c7547 */ /* 0x000fea000b800000 */
[----:B------:R-:W-:-:S09]  /*16b0*/  UISETP.NE.AND UP0, UPT, UR4, 0x1, UPT ;  /* 0x000000010400788c */ /* 0x000fd2000bf05270 */
        /* <DEDUP_REMOVED lines=20> */
.L_x_46:
[----:B-1----:R-:W-:Y:S01]  /*1800*/  FMUL.FTZ R0, R11, R12 ;  /* 0x0000000c0b007220 */ /* 0x002fe20000410000 */
[----:B------:R-:W-:-:S03]  /*1810*/  FMUL.FTZ R12, R12, 0.5 ;  /* 0x3f0000000c0c7820 */ /* 0x000fc60000410000 */
[----:B------:R-:W-:-:S04]  /*1820*/  FFMA R11, -R0, R0, R11 ;  /* 0x00000000000b7223 */ /* 0x000fc8000000010b */
[----:B------:R-:W-:-:S07]  /*1830*/  FFMA R0, R11, R12, R0 ;  /* 0x0000000c0b007223 */ /* 0x000fce0000000000 */
.L_x_47:
[----:B------:R-:W-:Y:S05]  /*1840*/  BSYNC.RECONVERGENT B0 ;  /* 0x0000000000007941 */ /* 0x000fea0003800200 */
.L_x_45:
[----:B------:R-:W2:Y:S04]  /*1850*/  LDG.E R3, desc[UR14][R2.64+0x4] ;  /* 0x0000040e02037981 */ /* 0x000ea8000c1e1900 */
[----:B------:R-:W3:Y:S01]  /*1860*/  LDG.E R4, desc[UR14][R4.64+0x4] ;  /* 0x0000040e04047981 */ /* 0x000ee2000c1e1900 */
[CC--:B------:R-:W-:Y:S01]  /*1870*/  FSETP.GEU.AND P0, PT, R0.reuse, R10.reuse, PT ;  /* 0x0000000a0000720b */ /* 0x0c0fe20003f0e000 */
[----:B------:R-:W-:Y:S01]  /*1880*/  BSSY.RECONVERGENT B0, `(.L_x_48) ;  /* 0x0000014000007945 */ /* 0x000fe20003800200 */
[C---:B------:R-:W-:Y:S02]  /*1890*/  IADD3 R21, PT, PT, R17.reuse, 0x1, RZ ;  /* 0x0000000111157810 */ /* 0x040fe40007ffe0ff */
        /* <DEDUP_REMOVED lines=14> */
.L_x_49:
[----:B------:R-:W-:Y:S01]  /*1980*/  FMUL.FTZ R0, R13, R12 ;  /* 0x0000000c0d007220 */ /* 0x000fe20000410000 */
[----:B------:R-:W-:-:S03]  /*1990*/  FMUL.FTZ R2, R12, 0.5 ;  /* 0x3f0000000c027820 */ /* 0x000fc60000410000 */
[----:B------:R-:W-:-:S04]  /*19a0*/  FFMA R3, -R0, R0, R13 ;  /* 0x0000000000037223 */ /* 0x000fc8000000010d */
[----:B------:R-:W-:-:S07]  /*19b0*/  FFMA R0, R3, R2, R0 ;  /* 0x0000000203007223 */ /* 0x000fce0000000000 */
.L_x_50:
[----:B------:R-:W-:Y:S05]  /*19c0*/  BSYNC.RECONVERGENT B0 ;  /* 0x0000000000007941 */ /* 0x000fea0003800200 */
.L_x_48:
[CC--:B------:R-:W-:Y:S02]  /*19d0*/  FSETP.GEU.AND P0, PT, R0.reuse, R19.reuse, PT ;  /* 0x000000130000720b */ /* 0x0c0fe40003f0e000 */
[----:B------:R-:W-:Y:S02]  /*19e0*/  IADD3 R17, PT, PT, R17, 0x2, RZ ;  /* 0x0000000211117810 */ /* 0x000fe40007ffe0ff */
[----:B------:R-:W-:Y:S02]  /*19f0*/  FSEL R10, R0, R19, !P0 ;  /* 0x00000013000a7208 */ /* 0x000fe40004000000 */
[----:B------:R-:W-:-:S07]  /*1a00*/  SEL R6, R21, R6, !P0 ;  /* 0x0000000615067207 */ /* 0x000fce0004000000 */
.L_x_44:
[----:B------:R-:W-:-:S04]  /*1a10*/  ULOP3.LUT UR5, UR12, 0x1, URZ, 0xc0, !UPT ;  /* 0x000000010c057892 */ /* 0x000fc8000f8ec0ff */
[----:B------:R-:W-:-:S09]  /*1a20*/  UISETP.NE.U32.AND UP0, UPT, UR5, 0x1, UPT ;  /* 0x000000010500788c */ /* 0x000fd2000bf05070 */
[----:B------:R-:W-:Y:S05]  /*1a30*/  BRA.U UP0, `(.L_x_0) ;  /* 0x0000000100687547 */ /* 0x000fea000b800000 */
[----:B------:R-:W0:Y:S08]  /*1a40*/  LDC.64 R4, c[0x0][0x398] ;  /* 0x0000e600ff047b82 */ /* 0x000e300000000a00 */
[----:B------:R-:W1:Y:S01]  /*1a50*/  LDC.64 R2, c[0x0][0x390] ;  /* 0x0000e400ff027b82 */ /* 0x000e620000000a00 */
[----:B0-----:R-:W-:-:S06]  /*1a60*/  IMAD.WIDE.U32 R4, R17, 0x4, R4 ;  /* 0x0000000411047825 */ /* 0x001fcc00078e0004 */
[----:B------:R-:W2:Y:S01]  /*1a70*/  LDG.E R5, desc[UR14][R4.64] ;  /* 0x0000000e04057981 */ /* 0x000ea2000c1e1900 */
[----:B-1----:R-:W-:-:S06]  /*1a80*/  IMAD.WIDE.U32 R2, R17, 0x4, R2 ;  /* 0x0000000411027825 */ /* 0x002fcc00078e0002 */
        /* <DEDUP_REMOVED lines=11> */
[----:B------:R-:W-:-:S07]  /*1b40*/  MOV R12, 0x1b60 ;  /* 0x00001b60000c7802 */ /* 0x000fce0000000f00 */
[----:B-1----:R-:W-:Y:S05]  /*1b50*/  CALL.REL.NOINC `($__internal_0_$__cuda_sm20_sqrt_rn_f32_slowpath) ;  /* 0x0000000000307944 */ /* 0x002fea0003c00000 */
[----:B------:R-:W-:Y:S05]  /*1b60*/  BRA `(.L_x_53) ;  /* 0x0000000000107947 */ /* 0x000fea0003800000 */
.L_x_52:
[----:B-1----:R-:W-:Y:S01]  /*1b70*/  FMUL.FTZ R0, R7, R8 ;  /* 0x0000000807007220 */ /* 0x002fe20000410000 */
[----:B------:R-:W-:-:S03]  /*1b80*/  FMUL.FTZ R2, R8, 0.5 ;  /* 0x3f00000008027820 */ /* 0x000fc60000410000 */
[----:B------:R-:W-:-:S04]  /*1b90*/  FFMA R3, -R0, R0, R7 ;  /* 0x0000000000037223 */ /* 0x000fc80000000107 */
[----:B------:R-:W-:-:S07]  /*1ba0*/  FFMA R0, R3, R2, R0 ;  /* 0x0000000203007223 */ /* 0x000fce0000000000 */
.L_x_53:
[----:B------:R-:W-:Y:S05]  /*1bb0*/  BSYNC.RECONVERGENT B0 ;  /* 0x0000000000007941 */ /* 0x000fea0003800200 */
.L_x_51:
[----:B------:R-:W-:-:S04]  /*1bc0*/  FSETP.GEU.AND P0, PT, R0, R10, PT ;  /* 0x0000000a0000720b */ /* 0x000fc80003f0e000 */
[----:B------:R-:W-:-:S09]  /*1bd0*/  SEL R6, R17, R6, !P0 ;  /* 0x0000000611067207 */ /* 0x000fd20004000000 */
.L_x_0:
[----:B------:R-:W0:Y:S02]  /*1be0*/  LDC.64 R2, c[0x0][0x3a0] ;  /* 0x0000e800ff027b82 */ /* 0x000e240000000a00 */
[----:B0-----:R-:W-:-:S05]  /*1bf0*/  IMAD.WIDE R2, R9, 0x4, R2 ;  /* 0x0000000409027825 */ /* 0x001fca00078e0202 */
[----:B------:R-:W-:Y:S01]  /*1c00*/  STG.E desc[UR14][R2.64], R6 ;  /* 0x0000000602007986 */ /* 0x000fe2000c10190e */
[----:B------:R-:W-:Y:S05]  /*1c10*/  EXIT ;  /* 0x000000000000794d */ /* 0x000fea0003800000 */
        .weak           $__internal_0_$__cuda_sm20_sqrt_rn_f32_slowpath
        .type           $__internal_0_$__cuda_sm20_sqrt_rn_f32_slowpath,@function
        .size           $__internal_0_$__cuda_sm20_sqrt_rn_f32_slowpath,(.L_x_56 - $__internal_0_$__cuda_sm20_sqrt_rn_f32_slowpath)
$__internal_0_$__cuda_sm20_sqrt_rn_f32_slowpath:
[----:B------:R-:W-:-:S13]  /*1c20*/  LOP3.LUT P0, RZ, R0, 0x7fffffff, RZ, 0xc0, !PT ;  /* 0x7fffffff00ff7812 */ /* 0x000fda000780c0ff */
[----:B------:R-:W-:Y:S01]  /*1c30*/  @!P0 MOV R13, R0 ;  /* 0x00000000000d8202 */ /* 0x000fe20000000f00 */
[----:B------:R-:W-:Y:S06]  /*1c40*/  @!P0 BRA `(.L_x_54) ;  /* 0x0000000000408947 */ /* 0x000fec0003800000 */
[----:B------:R-:W-:-:S13]  /*1c50*/  FSETP.GEU.FTZ.AND P0, PT, R0, RZ, PT ;  /* 0x000000ff0000720b */ /* 0x000fda0003f1e000 */
[----:B------:R-:W-:Y:S01]  /*1c60*/  @!P0 MOV R13, 0x7fffffff ;  /* 0x7fffffff000d8802 */ /* 0x000fe20000000f00 */
[----:B------:R-:W-:Y:S06]  /*1c70*/  @!P0 BRA `(.L_x_54) ;  /* 0x0000000000348947 */ /* 0x000fec0003800000 */
[----:B------:R-:W-:-:S13]  /*1c80*/  FSETP.GTU.FTZ.AND P0, PT, |R0|, +INF , PT ;  /* 0x7f8000000000780b */ /* 0x000fda0003f1c200 */
[----:B------:R-:W-:Y:S01]  /*1c90*/  @P0 FADD.FTZ R13, R0, 1 ;  /* 0x3f800000000d0421 */ /* 0x000fe20000010000 */
[----:B------:R-:W-:Y:S06]  /*1ca0*/  @P0 BRA `(.L_x_54) ;  /* 0x0000000000280947 */ /* 0x000fec0003800000 */
[----:B------:R-:W-:-:S13]  /*1cb0*/  FSETP.NEU.FTZ.AND P0, PT, |R0|, +INF , PT ;  /* 0x7f8000000000780b */ /* 0x000fda0003f1d200 */
[----:B------:R-:W-:-:S04]  /*1cc0*/  @P0 FFMA R16, R0, 1.84467440737095516160e+19, RZ ;  /* 0x5f80000000100823 */ /* 0x000fc800000000ff */
[----:B------:R-:W0:Y:S02]  /*1cd0*/  @P0 MUFU.RSQ R15, R16 ;  /* 0x00000010000f0308 */ /* 0x000e240000001400 */
[----:B0-----:R-:W-:Y:S01]  /*1ce0*/  @P0 FMUL.FTZ R11, R16, R15 ;  /* 0x0000000f100b0220 */ /* 0x001fe20000410000 */
[----:B------:R-:W-:-:S03]  /*1cf0*/  @P0 FMUL.FTZ R14, R15, 0.5 ;  /* 0x3f0000000f0e0820 */ /* 0x000fc60000410000 */
[----:B------:R-:W-:-:S04]  /*1d00*/  @P0 FADD.FTZ R13, -R11, -RZ ;  /* 0x800000ff0b0d0221 */ /* 0x000fc80000010100 */
[----:B------:R-:W-:Y:S01]  /*1d10*/  @P0 FFMA R18, R11, R13, R16 ;  /* 0x0000000d0b120223 */ /* 0x000fe20000000010 */
[----:B------:R-:W-:-:S03]  /*1d20*/  @!P0 MOV R13, R0 ;  /* 0x00000000000d8202 */ /* 0x000fc60000000f00 */
[----:B------:R-:W-:-:S04]  /*1d30*/  @P0 FFMA R14, R18, R14, R11 ;  /* 0x0000000e120e0223 */ /* 0x000fc8000000000b */
[----:B------:R-:W-:-:S07]  /*1d40*/  @P0 FMUL.FTZ R13, R14, 2.3283064365386962891e-10 ;  /* 0x2f8000000e0d0820 */ /* 0x000fce0000410000 */
.L_x_54:
[----:B------:R-:W-:Y:S01]  /*1d50*/  MOV R0, R13 ;  /* 0x0000000d00007202 */ /* 0x000fe20000000f00 */
[----:B------:R-:W-:-:S04]  /*1d60*/  HFMA2 R13, -RZ, RZ, 0, 0 ;  /* 0x00000000ff0d7431 */ /* 0x000fc800000001ff */
[----:B------:R-:W-:Y:S05]  /*1d70*/  RET.REL.NODEC R12 `(_Z25findNearestCentroidKernelPfS_S_S_Piii) ;  /* 0xffffffe00ca07950 */ /* 0x000fea0003c3ffff */
.L_x_55:
[----:B------:R-:W-:-:S00]  /*1d80*/  BRA `(.L_x_55) ;  /* 0xfffffffc00fc7947 */ /* 0x000fc0000383ffff */
[----:B------:R-:W-:-:S00]  /*1d90*/  NOP ;  /* 0x0000000000007918 */ /* 0x000fc00000000000 */
        /* <DEDUP_REMOVED lines=14> */
.L_x_56:


//--------------------- .nv.shared.reserved.0     --------------------------
	.section	.nv.shared.reserved.0,"aw",@nobits
	.weak		__nv_reservedSMEM_offset_0_alias
	.size		__nv_reservedSMEM_offset_0_alias, 0, 64
	.other		__nv_reservedSMEM_offset_0_alias,@"STO_CUDA_RESERVED_SHARED STV_DEFAULT"
__nv_reservedSMEM_offset_0_alias:
	.zero		0
	.zero		64


//--------------------- .nv.constant0._Z25findNearestCentroidKernelPfS_S_S_Piii --------------------------
	.section	.nv.constant0._Z25findNearestCentroidKernelPfS_S_S_Piii,"a",@progbits
	.sectionflags	@""
	.align	4
.nv.constant0._Z25findNearestCentroidKernelPfS_S_S_Piii:
	.zero		944


//--------------------- SYMBOLS --------------------------

	.type		.nv.reservedSmem.offset0,@object
	.size		.nv.reservedSmem.offset0,0x4
